//
// Generated by NVIDIA NVVM Compiler
//
// Compiler Build ID: CL-36424714
// Cuda compilation tools, release 13.0, V13.0.88
// Based on NVVM 20.0.0
//

.version 9.0
.target sm_100
.address_size 64

	// .globl	_Z9is_repeatiPiS_

.visible .entry _Z9is_repeatiPiS_(
	.param .u32 _Z9is_repeatiPiS__param_0,
	.param .u64 .ptr .align 1 _Z9is_repeatiPiS__param_1,
	.param .u64 .ptr .align 1 _Z9is_repeatiPiS__param_2
)
{
	.reg .pred 	%p<4>;
	.reg .b32 	%r<11>;
	.reg .b64 	%rd<9>;

	ld.param.u32 	%r2, [_Z9is_repeatiPiS__param_0];
	ld.param.u64 	%rd2, [_Z9is_repeatiPiS__param_1];
	ld.param.u64 	%rd3, [_Z9is_repeatiPiS__param_2];
	mov.u32 	%r3, %ntid.x;
	mov.u32 	%r4, %ctaid.x;
	mov.u32 	%r5, %tid.x;
	mad.lo.s32 	%r1, %r3, %r4, %r5;
	setp.ge.s32 	%p1, %r1, %r2;
	@%p1 bra 	$L__BB0_4;
	cvta.to.global.u64 	%rd4, %rd3;
	mul.wide.s32 	%rd5, %r1, 4;
	add.s64 	%rd1, %rd4, %rd5;
	mov.b32 	%r6, 0;
	st.global.u32 	[%rd1], %r6;
	add.s32 	%r7, %r1, 1;
	setp.ge.s32 	%p2, %r7, %r2;
	@%p2 bra 	$L__BB0_4;
	cvta.to.global.u64 	%rd6, %rd2;
	add.s64 	%rd8, %rd6, %rd5;
	ld.global.u32 	%r8, [%rd8];
	ld.global.u32 	%r9, [%rd8+4];
	setp.ne.s32 	%p3, %r8, %r9;
	@%p3 bra 	$L__BB0_4;
	mov.b32 	%r10, 1;
	st.global.u32 	[%rd1], %r10;
$L__BB0_4:
	ret;

}


// ===== COMPILED SASS (sm_100) =====

	.target	sm_100

	.elftype	@"ET_EXEC"


//--------------------- .note.nv.tkinfo           --------------------------
	.section	.note.nv.tkinfo,"",@"SHT_NOTE"
	.sectionflags	@"SHF_NOTE_NV_TKINFO"
	.tkinfo
        /*0018*/ 	.word	0x00000002
        /*0030*/ 	.string	""
        /*0030*/ 	.string	"ptxas"
        /*0030*/ 	.string	"Cuda compilation tools, release 13.0, V13.0.88"
        /*0030*/ 	.string	"Build cuda_13.0.r13.0/compiler.36424714_0"
        /*0030*/ 	.string	"-arch sm_100 -m 64 "



//--------------------- .note.nv.cuinfo           --------------------------
	.section	.note.nv.cuinfo,"",@"SHT_NOTE"
	.sectionflags	@"SHF_NOTE_NV_CUINFO"
        /*0018*/ 	.short	0x0002
        /*001a*/ 	.short	0x0064
        /*001c*/ 	.short	0x0082
	.zero		2


//--------------------- .nv.info                  --------------------------
	.section	.nv.info,"",@"SHT_CUDA_INFO"
	.align	4


	//----- nvinfo : EIATTR_REGCOUNT
	.align		4
        /*0000*/ 	.byte	0x04, 0x2f
        /*0002*/ 	.short	(.L_1 - .L_0)
	.align		4
.L_0:
        /*0004*/ 	.word	index@(_Z9is_repeatiPiS_)
        /*0008*/ 	.word	0x0000000a


	//----- nvinfo : EIATTR_FRAME_SIZE
	.align		4
.L_1:
        /*000c*/ 	.byte	0x04, 0x11
        /*000e*/ 	.short	(.L_3 - .L_2)
	.align		4
.L_2:
        /*0010*/ 	.word	index@(_Z9is_repeatiPiS_)
        /*0014*/ 	.word	0x00000000


	//----- nvinfo : EIATTR_MIN_STACK_SIZE
	.align		4
.L_3:
        /*0018*/ 	.byte	0x04, 0x12
        /*001a*/ 	.short	(.L_5 - .L_4)
	.align		4
.L_4:
        /*001c*/ 	.word	index@(_Z9is_repeatiPiS_)
        /*0020*/ 	.word	0x00000000
.L_5:


//--------------------- .nv.compat                --------------------------
	.section	.nv.compat,"",@"SHT_CUDA_COMPAT_INFO"
	.align	4
        /*0000*/ 	.byte	0x02, 0x09, 0x00, 0x00, 0x02, 0x02, 0x01, 0x00, 0x02, 0x05, 0x05, 0x00, 0x03, 0x07, 0x01, 0x01
        /*0010*/ 	.byte	0x02, 0x03, 0x00, 0x00, 0x02, 0x06, 0x01, 0x00, 0x04, 0x0b, 0x08, 0x00, 0x09, 0x00, 0x00, 0x00
        /*0020*/ 	.byte	0x00, 0x00, 0x00, 0x00


//--------------------- .nv.info._Z9is_repeatiPiS_ --------------------------
	.section	.nv.info._Z9is_repeatiPiS_,"",@"SHT_CUDA_INFO"
	.sectionflags	@""
	.align	4


	//----- nvinfo : EIATTR_CUDA_API_VERSION
	.align		4
        /*0000*/ 	.byte	0x04, 0x37
        /*0002*/ 	.short	(.L_7 - .L_6)
.L_6:
        /*0004*/ 	.word	0x00000082


	//----- nvinfo : EIATTR_KPARAM_INFO
	.align		4
.L_7:
        /*0008*/ 	.byte	0x04, 0x17
        /*000a*/ 	.short	(.L_9 - .L_8)
.L_8:
        /*000c*/ 	.word	0x00000000
        /*0010*/ 	.short	0x0002
        /*0012*/ 	.short	0x0010
        /*0014*/ 	.byte	0x00, 0xf5, 0x21, 0x00


	//----- nvinfo : EIATTR_KPARAM_INFO
	.align		4
.L_9:
        /*0018*/ 	.byte	0x04, 0x17
        /*001a*/ 	.short	(.L_11 - .L_10)
.L_10:
        /*001c*/ 	.word	0x00000000
        /*0020*/ 	.short	0x0001
        /*0022*/ 	.short	0x0008
        /*0024*/ 	.byte	0x00, 0xf5, 0x21, 0x00


	//----- nvinfo : EIATTR_KPARAM_INFO
	.align		4
.L_11:
        /*0028*/ 	.byte	0x04, 0x17
        /*002a*/ 	.short	(.L_13 - .L_12)
.L_12:
        /*002c*/ 	.word	0x00000000
        /*0030*/ 	.short	0x0000
        /*0032*/ 	.short	0x0000
        /*0034*/ 	.byte	0x00, 0xf0, 0x11, 0x00


	//----- nvinfo : EIATTR_SPARSE_MMA_MASK
	.align		4
.L_13:
        /*0038*/ 	.byte	0x03, 0x50
        /*003a*/ 	.short	0x0000


	//----- nvinfo : EIATTR_MAXREG_COUNT
	.align		4
        /*003c*/ 	.byte	0x03, 0x1b
        /*003e*/ 	.short	0x00ff


	//----- nvinfo : EIATTR_MERCURY_ISA_VERSION
	.align		4
        /*0040*/ 	.byte	0x03, 0x5f
        /*0042*/ 	.short	0x0101


	//----- nvinfo : EIATTR_VRC_CTA_INIT_COUNT
	.align		4
        /*0044*/ 	.byte	0x02, 0x4a
	.zero		1
	.zero		1


	//----- nvinfo : EIATTR_EXIT_INSTR_OFFSETS
	.align		4
        /*0048*/ 	.byte	0x04, 0x1c
        /*004a*/ 	.short	(.L_15 - .L_14)


	//   ....[0]....
.L_14:
        /*004c*/ 	.word	0x00000070


	//   ....[1]....
        /*0050*/ 	.word	0x000000e0


	//   ....[2]....
        /*0054*/ 	.word	0x00000140


	//   ....[3]....
        /*0058*/ 	.word	0x00000170


	//----- nvinfo : EIATTR_CBANK_PARAM_SIZE
	.align		4
.L_15:
        /*005c*/ 	.byte	0x03, 0x19
        /*005e*/ 	.short	0x0018


	//----- nvinfo : EIATTR_PARAM_CBANK
	.align		4
        /*0060*/ 	.byte	0x04, 0x0a
        /*0062*/ 	.short	(.L_17 - .L_16)
	.align		4
.L_16:
        /*0064*/ 	.word	index@(.nv.constant0._Z9is_repeatiPiS_)
        /*0068*/ 	.short	0x0380
        /*006a*/ 	.short	0x0018


	//----- nvinfo : EIATTR_SW_WAR
	.align		4
.L_17:
        /*006c*/ 	.byte	0x04, 0x36
        /*006e*/ 	.short	(.L_19 - .L_18)
.L_18:
        /*0070*/ 	.word	0x00000008
.L_19:


//--------------------- .nv.callgraph             --------------------------
	.section	.nv.callgraph,"",@"SHT_CUDA_CALLGRAPH"
	.align	4
	.sectionentsize	8
	.align		4
        /*0000*/ 	.word	0x00000000
	.align		4
        /*0004*/ 	.word	0xffffffff
	.align		4
        /*0008*/ 	.word	0x00000000
	.align		4
        /*000c*/ 	.word	0xfffffffe
	.align		4
        /*0010*/ 	.word	0x00000000
	.align		4
        /*0014*/ 	.word	0xfffffffd
	.align		4
        /*0018*/ 	.word	0x00000000
	.align		4
        /*001c*/ 	.word	0xfffffffc


//--------------------- .text._Z9is_repeatiPiS_   --------------------------
	.section	.text._Z9is_repeatiPiS_,"ax",@progbits
	.align	128
        .global         _Z9is_repeatiPiS_
        .type           _Z9is_repeatiPiS_,@function
        .size           _Z9is_repeatiPiS_,(.L_x_1 - _Z9is_repeatiPiS_)
        .other          _Z9is_repeatiPiS_,@"STO_CUDA_ENTRY STV_DEFAULT"
_Z9is_repeatiPiS_:
.text._Z9is_repeatiPiS_:
[----:B------:R-:W-:Y:S01]  /*0000*/  LDC R1, c[0x0][0x37c] ;  /* 0x0000df00ff017b82 */ /* 0x000fe20000000800 */
[----:B------:R-:W0:Y:S01]  /*0010*/  S2R R7, SR_CTAID.X ;  /* 0x0000000000077919 */ /* 0x000e220000002500 */
[----:B------:R-:W0:Y:S01]  /*0020*/  LDCU UR4, c[0x0][0x360] ;  /* 0x00006c00ff0477ac */ /* 0x000e220008000800 */
[----:B------:R-:W0:Y:S01]  /*0030*/  S2R R0, SR_TID.X ;  /* 0x0000000000007919 */ /* 0x000e220000002100 */
[----:B------:R-:W1:Y:S01]  /*0040*/  LDCU UR6, c[0x0][0x380] ;  /* 0x00007000ff0677ac */ /* 0x000e620008000800 */
[----:B0-----:R-:W-:-:S05]  /*0050*/  IMAD R7, R7, UR4, R0 ;  /* 0x0000000407077c24 */ /* 0x001fca000f8e0200 */
[----:B-1----:R-:W-:-:S13]  /*0060*/  ISETP.GE.AND P0, PT, R7, UR6, PT ;  /* 0x0000000607007c0c */ /* 0x002fda000bf06270 */
[----:B------:R-:W-:Y:S05]  /*0070*/  @P0 EXIT ;  /* 0x000000000000094d */ /* 0x000fea0003800000 */
[----:B------:R-:W0:Y:S01]  /*0080*/  LDC.64 R2, c[0x0][0x390] ;  /* 0x0000e400ff027b82 */ /* 0x000e220000000a00 */
[----:B------:R-:W1:Y:S01]  /*0090*/  LDCU.64 UR4, c[0x0][0x358] ;  /* 0x00006b00ff0477ac */ /* 0x000e620008000a00 */
[----:B------:R-:W-:-:S04]  /*00a0*/  IADD3 R0, PT, PT, R7, 0x1, RZ ;  /* 0x0000000107007810 */ /* 0x000fc80007ffe0ff */
[----:B------:R-:W-:Y:S01]  /*00b0*/  ISETP.GE.AND P0, PT, R0, UR6, PT ;  /* 0x0000000600007c0c */ /* 0x000fe2000bf06270 */
[----:B0-----:R-:W-:-:S05]  /*00c0*/  IMAD.WIDE R2, R7, 0x4, R2 ;  /* 0x0000000407027825 */ /* 0x001fca00078e0202 */
[----:B-1----:R0:W-:Y:S07]  /*00d0*/  STG.E desc[UR4][R2.64], RZ ;  /* 0x000000ff02007986 */ /* 0x0021ee000c101904 */
[----:B------:R-:W-:Y:S05]  /*00e0*/  @P0 EXIT ;  /* 0x000000000000094d */ /* 0x000fea0003800000 */
[----:B------:R-:W1:Y:S02]  /*00f0*/  LDC.64 R4, c[0x0][0x388] ;  /* 0x0000e200ff047b82 */ /* 0x000e640000000a00 */
[----:B-1----:R-:W-:-:S05]  /*0100*/  IMAD.WIDE R4, R7, 0x4, R4 ;  /* 0x0000000407047825 */ /* 0x002fca00078e0204 */
[----:B------:R-:W2:Y:S04]  /*0110*/  LDG.E R0, desc[UR4][R4.64] ;  /* 0x0000000404007981 */ /* 0x000ea8000c1e1900 */
[----:B------:R-:W2:Y:S02]  /*0120*/  LDG.E R7, desc[UR4][R4.64+0x4] ;  /* 0x0000040404077981 */ /* 0x000ea4000c1e1900 */
[----:B--2---:R-:W-:-:S13]  /*0130*/  ISETP.NE.AND P0, PT, R0, R7, PT ;  /* 0x000000070000720c */ /* 0x004fda0003f05270 */
[----:B------:R-:W-:Y:S05]  /*0140*/  @P0 EXIT ;  /* 0x000000000000094d */ /* 0x000fea0003800000 */
[----:B------:R-:W-:-:S05]  /*0150*/  HFMA2 R5, -RZ, RZ, 0, 5.9604644775390625e-08 ;  /* 0x00000001ff057431 */ /* 0x000fca00000001ff */
[----:B------:R-:W-:Y:S01]  /*0160*/  STG.E desc[UR4][R2.64], R5 ;  /* 0x0000000502007986 */ /* 0x000fe2000c101904 */
[----:B------:R-:W-:Y:S05]  /*0170*/  EXIT ;  /* 0x000000000000794d */ /* 0x000fea0003800000 */
.L_x_0:
[----:B------:R-:W-:-:S00]  /*0180*/  BRA `(.L_x_0) ;  /* 0xfffffffc00fc7947 */ /* 0x000fc0000383ffff */
[----:B------:R-:W-:-:S00]  /*0190*/  NOP ;  /* 0x0000000000007918 */ /* 0x000fc00000000000 */
        /* <DEDUP_REMOVED lines=14> */
.L_x_1:


//--------------------- .nv.shared.reserved.0     --------------------------
	.section	.nv.shared.reserved.0,"aw",@nobits
	.weak		__nv_reservedSMEM_offset_0_alias
	.size		__nv_reservedSMEM_offset_0_alias, 0, 64
	.other		__nv_reservedSMEM_offset_0_alias,@"STO_CUDA_RESERVED_SHARED STV_DEFAULT"
__nv_reservedSMEM_offset_0_alias:
	.zero		0
	.zero		64


//--------------------- .nv.constant0._Z9is_repeatiPiS_ --------------------------
	.section	.nv.constant0._Z9is_repeatiPiS_,"a",@progbits
	.sectionflags	@""
	.align	4
.nv.constant0._Z9is_repeatiPiS_:
	.zero		920


//--------------------- SYMBOLS --------------------------

	.type		.nv.reservedSmem.offset0,@object
	.size		.nv.reservedSmem.offset0,0x4
